	.headerflags	@"EF_CUDA_TEXMODE_UNIFIED EF_CUDA_64BIT_ADDRESS EF_CUDA_ACCELERATORS EF_CUDA_SM90 EF_CUDA_VIRTUAL_SM(EF_CUDA_SM90)"
	.elftype	@"ET_EXEC"


//--------------------- .nv.info                  --------------------------
	.section	.nv.info,"",@"SHT_CUDA_INFO"
	.align	4


	//----- nvinfo : EIATTR_REGCOUNT
	.align		4
        /*0000*/ 	.byte	0x04, 0x2f
        /*0002*/ 	.short	(.L_1 - .L_0)
	.align		4
.L_0:
        /*0004*/ 	.word	index@(triton_poi_fused_convolution_0)
        /*0008*/ 	.word	0x0000000c


	//----- nvinfo : EIATTR_MIN_STACK_SIZE
	.align		4
.L_1:
        /*000c*/ 	.byte	0x04, 0x12
        /*000e*/ 	.short	(.L_3 - .L_2)
	.align		4
.L_2:
        /*0010*/ 	.word	index@(triton_poi_fused_convolution_0)
        /*0014*/ 	.word	0x00000000


	//----- nvinfo : EIATTR_FRAME_SIZE
	.align		4
.L_3:
        /*0018*/ 	.byte	0x04, 0x11
        /*001a*/ 	.short	(.L_5 - .L_4)
	.align		4
.L_4:
        /*001c*/ 	.word	index@(triton_poi_fused_convolution_0)
        /*0020*/ 	.word	0x00000000


	//----- nvinfo : EIATTR_MIN_STACK_SIZE
	.align		4
.L_5:
        /*0024*/ 	.byte	0x04, 0x12
        /*0026*/ 	.short	(.L_7 - .L_6)
	.align		4
.L_6:
        /*0028*/ 	.word	index@(triton_poi_fused_convolution_0)
        /*002c*/ 	.word	0x00000000
.L_7:


//--------------------- .nv.info.triton_poi_fused_convolution_0 --------------------------
	.section	.nv.info.triton_poi_fused_convolution_0,"",@"SHT_CUDA_INFO"
	.sectionflags	@""
	.align	4


	//----- nvinfo : EIATTR_CUDA_API_VERSION
	.align		4
        /*0000*/ 	.byte	0x04, 0x37
        /*0002*/ 	.short	(.L_9 - .L_8)
.L_8:
        /*0004*/ 	.word	0x0000007c


	//----- nvinfo : EIATTR_KPARAM_INFO
	.align		4
.L_9:
        /*0008*/ 	.byte	0x04, 0x17
        /*000a*/ 	.short	(.L_11 - .L_10)
.L_10:
        /*000c*/ 	.word	0x00000000
        /*0010*/ 	.short	0x0002
        /*0012*/ 	.short	0x0010
        /*0014*/ 	.byte	0x00, 0xf0, 0x11, 0x00


	//----- nvinfo : EIATTR_KPARAM_INFO
	.align		4
.L_11:
        /*0018*/ 	.byte	0x04, 0x17
        /*001a*/ 	.short	(.L_13 - .L_12)
.L_12:
        /*001c*/ 	.word	0x00000000
        /*0020*/ 	.short	0x0001
        /*0022*/ 	.short	0x0008
        /*0024*/ 	.byte	0x00, 0xf4, 0x21, 0x00


	//----- nvinfo : EIATTR_KPARAM_INFO
	.align		4
.L_13:
        /*0028*/ 	.byte	0x04, 0x17
        /*002a*/ 	.short	(.L_15 - .L_14)
.L_14:
        /*002c*/ 	.word	0x00000000
        /*0030*/ 	.short	0x0000
        /*0032*/ 	.short	0x0000
        /*0034*/ 	.byte	0x00, 0xf4, 0x21, 0x00


	//----- nvinfo : EIATTR_SPARSE_MMA_MASK
	.align		4
.L_15:
        /*0038*/ 	.byte	0x03, 0x50
        /*003a*/ 	.short	0x0000


	//----- nvinfo : EIATTR_MAXREG_COUNT
	.align		4
        /*003c*/ 	.byte	0x03, 0x1b
        /*003e*/ 	.short	0x00ff


	//----- nvinfo : EIATTR_EXIT_INSTR_OFFSETS
	.align		4
        /*0040*/ 	.byte	0x04, 0x1c
        /*0042*/ 	.short	(.L_17 - .L_16)


	//   ....[0]....
.L_16:
        /*0044*/ 	.word	0x00000130


	//   ....[1]....
        /*0048*/ 	.word	0x00000150


	//----- nvinfo : EIATTR_REQNTID
	.align		4
.L_17:
        /*004c*/ 	.byte	0x04, 0x10
        /*004e*/ 	.short	(.L_19 - .L_18)
.L_18:
        /*0050*/ 	.word	0x00000080
        /*0054*/ 	.word	0x00000001
        /*0058*/ 	.word	0x00000001


	//----- nvinfo : EIATTR_CBANK_PARAM_SIZE
	.align		4
.L_19:
        /*005c*/ 	.byte	0x03, 0x19
        /*005e*/ 	.short	0x0014


	//----- nvinfo : EIATTR_PARAM_CBANK
	.align		4
        /*0060*/ 	.byte	0x04, 0x0a
        /*0062*/ 	.short	(.L_21 - .L_20)
	.align		4
.L_20:
        /*0064*/ 	.word	index@(.nv.constant0.triton_poi_fused_convolution_0)
        /*0068*/ 	.short	0x0210
        /*006a*/ 	.short	0x0014


	//----- nvinfo : EIATTR_SW_WAR
	.align		4
.L_21:
        /*006c*/ 	.byte	0x04, 0x36
        /*006e*/ 	.short	(.L_23 - .L_22)
.L_22:
        /*0070*/ 	.word	0x00000008
.L_23:


//--------------------- .nv.callgraph             --------------------------
	.section	.nv.callgraph,"",@"SHT_CUDA_CALLGRAPH"
	.align	4
	.sectionentsize	8
	.align		4
        /*0000*/ 	.word	0x00000000
	.align		4
        /*0004*/ 	.word	0xffffffff
	.align		4
        /*0008*/ 	.word	0x00000000
	.align		4
        /*000c*/ 	.word	0xfffffffe
	.align		4
        /*0010*/ 	.word	0x00000000
	.align		4
        /*0014*/ 	.word	0xfffffffd
	.align		4
        /*0018*/ 	.word	0x00000000
	.align		4
        /*001c*/ 	.word	0xfffffffc


//--------------------- .text.triton_poi_fused_convolution_0 --------------------------
	.section	.text.triton_poi_fused_convolution_0,"ax",@progbits
	.align	128
        .global         triton_poi_fused_convolution_0
        .type           triton_poi_fused_convolution_0,@function
        .size           triton_poi_fused_convolution_0,(.L_x_1 - triton_poi_fused_convolution_0)
        .other          triton_poi_fused_convolution_0,@"STO_CUDA_ENTRY STV_DEFAULT"
triton_poi_fused_convolution_0:
.text.triton_poi_fused_convolution_0:
[----:B------:R-:W0:Y:S02]  /*0000*/  LDC R1, c[0x0][0x28] ;  /* 0x00000a00ff017b82 */ /* 0x000e240000000800 */
[----:B------:R-:W1:Y:S01]  /*0010*/  S2R R0, SR_TID.X ;  /* 0x0000000000007919 */ /* 0x000e620000002100 */
[----:B------:R-:W2:Y:S01]  /*0020*/  LDC.64 R2, c[0x0][0x210] ;  /* 0x00008400ff027b82 */ /* 0x000ea20000000a00 */
[----:B------:R-:W-:Y:S01]  /*0030*/  ULDC.64 UR4, c[0x0][0x208] ;  /* 0x0000820000047ab9 */ /* 0x000fe20000000a00 */
[----:B------:R-:W3:Y:S06]  /*0040*/  S2R R7, SR_CTAID.X ;  /* 0x0000000000077919 */ /* 0x000eec0000002500 */
[----:B------:R-:W4:Y:S01]  /*0050*/  LDC.64 R4, c[0x0][0x218] ;  /* 0x00008600ff047b82 */ /* 0x000f220000000a00 */
[----:B-1----:R-:W-:-:S04]  /*0060*/  LOP3.LUT R0, R0, 0x7f, RZ, 0xc0, !PT ;  /* 0x0000007f00007812 */ /* 0x002fc800078ec0ff */
[----:B---3--:R-:W-:-:S04]  /*0070*/  LEA R7, R7, R0, 0x7 ;  /* 0x0000000007077211 */ /* 0x008fc800078e38ff */
[C---:B------:R-:W-:Y:S01]  /*0080*/  ISETP.GE.AND P0, PT, R7.reuse, 0x1f4, PT ;  /* 0x000001f40700780c */ /* 0x040fe20003f06270 */
[----:B------:R-:W-:-:S04]  /*0090*/  IMAD.HI R0, R7, 0x10624dd3, RZ ;  /* 0x10624dd307007827 */ /* 0x000fc800078e02ff */
[----:B--2---:R-:W-:Y:S01]  /*00a0*/  IMAD.WIDE R2, R7, 0x4, R2 ;  /* 0x0000000407027825 */ /* 0x004fe200078e0202 */
[----:B------:R-:W-:Y:S02]  /*00b0*/  SHF.R.U32.HI R9, RZ, 0x1f, R0 ;  /* 0x0000001fff097819 */ /* 0x000fe40000011600 */
[----:B------:R-:W-:Y:S02]  /*00c0*/  MOV R7, RZ ;  /* 0x000000ff00077202 */ /* 0x000fe40000000f00 */
[----:B------:R-:W-:Y:S01]  /*00d0*/  LEA.HI.SX32 R9, R0, R9, 0x1d ;  /* 0x0000000900097211 */ /* 0x000fe200078feaff */
[----:B------:R-:W-:-:S04]  /*00e0*/  HFMA2.MMA R0, -RZ, RZ, 0, 0 ;  /* 0x00000000ff007435 */ /* 0x000fc800000001ff */
[----:B----4-:R-:W-:-:S05]  /*00f0*/  IMAD.WIDE R4, R9, 0x4, R4 ;  /* 0x0000000409047825 */ /* 0x010fca00078e0204 */
[----:B------:R-:W2:Y:S04]  /*0100*/  @!P0 LDG.E.EL R7, desc[UR4][R4.64] ;  /* 0x0000000404078981 */ /* 0x000ea8000c2e1900 */
[----:B------:R-:W2:Y:S02]  /*0110*/  @!P0 LDG.E R0, desc[UR4][R2.64] ;  /* 0x0000000402008981 */ /* 0x000ea4000c1e1900 */
[----:B--2---:R-:W-:Y:S01]  /*0120*/  FADD R7, R7, R0 ;  /* 0x0000000007077221 */ /* 0x004fe20000000000 */
[----:B------:R-:W-:Y:S06]  /*0130*/  @P0 EXIT ;  /* 0x000000000000094d */ /* 0x000fec0003800000 */
[----:B------:R-:W-:Y:S01]  /*0140*/  STG.E desc[UR4][R2.64], R7 ;  /* 0x0000000702007986 */ /* 0x000fe2000c101904 */
[----:B------:R-:W-:Y:S05]  /*0150*/  EXIT ;  /* 0x000000000000794d */ /* 0x000fea0003800000 */
.L_x_0:
[----:B------:R-:W-:-:S00]  /*0160*/  BRA `(.L_x_0) ;  /* 0xfffffffc00fc7947 */ /* 0x000fc0000383ffff */
[----:B------:R-:W-:-:S00]  /*0170*/  NOP ;  /* 0x0000000000007918 */ /* 0x000fc00000000000 */
        /* <DEDUP_REMOVED lines=8> */
.L_x_1:


//--------------------- .nv.constant0.triton_poi_fused_convolution_0 --------------------------
	.section	.nv.constant0.triton_poi_fused_convolution_0,"a",@progbits
	.sectionflags	@""
	.align	4
.nv.constant0.triton_poi_fused_convolution_0:
	.zero		548
